//
// Generated by NVIDIA NVVM Compiler
//
// Compiler Build ID: CL-36424714
// Cuda compilation tools, release 13.0, V13.0.88
// Based on NVVM 20.0.0
//

.version 9.0
.target sm_100
.address_size 64

	// .globl	_Z12mandelKernelPiffffiii

.visible .entry _Z12mandelKernelPiffffiii(
	.param .u64 .ptr .align 1 _Z12mandelKernelPiffffiii_param_0,
	.param .f32 _Z12mandelKernelPiffffiii_param_1,
	.param .f32 _Z12mandelKernelPiffffiii_param_2,
	.param .f32 _Z12mandelKernelPiffffiii_param_3,
	.param .f32 _Z12mandelKernelPiffffiii_param_4,
	.param .u32 _Z12mandelKernelPiffffiii_param_5,
	.param .u32 _Z12mandelKernelPiffffiii_param_6,
	.param .u32 _Z12mandelKernelPiffffiii_param_7
)
{
	.reg .pred 	%p<18>;
	.reg .b32 	%r<63>;
	.reg .b32 	%f<35>;
	.reg .b64 	%rd<13>;

	ld.param.u64 	%rd2, [_Z12mandelKernelPiffffiii_param_0];
	ld.param.f32 	%f17, [_Z12mandelKernelPiffffiii_param_1];
	ld.param.f32 	%f18, [_Z12mandelKernelPiffffiii_param_2];
	ld.param.f32 	%f19, [_Z12mandelKernelPiffffiii_param_3];
	ld.param.f32 	%f20, [_Z12mandelKernelPiffffiii_param_4];
	ld.param.u32 	%r30, [_Z12mandelKernelPiffffiii_param_5];
	ld.param.u32 	%r31, [_Z12mandelKernelPiffffiii_param_6];
	ld.param.u32 	%r32, [_Z12mandelKernelPiffffiii_param_7];
	cvta.to.global.u64 	%rd1, %rd2;
	mul.lo.s32 	%r1, %r31, %r30;
	mov.u32 	%r33, %nctaid.x;
	mov.u32 	%r34, %ntid.x;
	mul.lo.s32 	%r2, %r33, %r34;
	div.u32 	%r3, %r1, %r2;
	mov.u32 	%r35, %ctaid.x;
	mov.u32 	%r36, %tid.x;
	mad.lo.s32 	%r4, %r34, %r35, %r36;
	mul.lo.s32 	%r59, %r3, %r4;
	add.s32 	%r6, %r59, %r3;
	setp.lt.s32 	%p1, %r3, 1;
	@%p1 bra 	$L__BB0_14;
	setp.lt.s32 	%p2, %r32, 1;
	@%p2 bra 	$L__BB0_6;
$L__BB0_2:
	div.s32 	%r9, %r59, %r30;
	mul.lo.s32 	%r46, %r9, %r30;
	sub.s32 	%r8, %r59, %r46;
	cvt.rn.f32.s32 	%f21, %r8;
	fma.rn.f32 	%f1, %f19, %f21, %f17;
	cvt.rn.f32.s32 	%f22, %r9;
	fma.rn.f32 	%f2, %f20, %f22, %f18;
	mov.b32 	%r55, 0;
	mov.f32 	%f31, %f2;
	mov.f32 	%f32, %f1;
$L__BB0_3:
	mul.f32 	%f5, %f32, %f32;
	mul.f32 	%f6, %f31, %f31;
	add.f32 	%f23, %f5, %f6;
	setp.gt.f32 	%p9, %f23, 0f40800000;
	mov.u32 	%r56, %r55;
	@%p9 bra 	$L__BB0_5;
	sub.f32 	%f24, %f5, %f6;
	add.f32 	%f25, %f32, %f32;
	add.f32 	%f32, %f1, %f24;
	fma.rn.f32 	%f31, %f25, %f31, %f2;
	add.s32 	%r55, %r55, 1;
	setp.ne.s32 	%p10, %r55, %r32;
	mov.u32 	%r56, %r32;
	@%p10 bra 	$L__BB0_3;
$L__BB0_5:
	mad.lo.s32 	%r47, %r9, %r30, %r8;
	mul.wide.s32 	%rd9, %r47, 4;
	add.s64 	%rd10, %rd1, %rd9;
	st.global.u32 	[%rd10], %r56;
	add.s32 	%r59, %r59, 1;
	setp.lt.s32 	%p11, %r59, %r6;
	@%p11 bra 	$L__BB0_2;
	bra.uni 	$L__BB0_14;
$L__BB0_6:
	add.s32 	%r37, %r59, 1;
	max.s32 	%r38, %r6, %r37;
	sub.s32 	%r14, %r38, %r59;
	and.b32  	%r15, %r14, 3;
	sub.s32 	%r39, %r59, %r38;
	setp.gt.u32 	%p3, %r39, -4;
	@%p3 bra 	$L__BB0_9;
	and.b32  	%r40, %r14, -4;
	neg.s32 	%r57, %r40;
$L__BB0_8:
	.pragma "nounroll";
	mul.wide.s32 	%rd3, %r59, 4;
	add.s64 	%rd4, %rd1, %rd3;
	mov.b32 	%r41, 0;
	st.global.u32 	[%rd4], %r41;
	st.global.u32 	[%rd4+4], %r41;
	st.global.u32 	[%rd4+8], %r41;
	st.global.u32 	[%rd4+12], %r41;
	add.s32 	%r59, %r59, 4;
	add.s32 	%r57, %r57, 4;
	setp.ne.s32 	%p4, %r57, 0;
	@%p4 bra 	$L__BB0_8;
$L__BB0_9:
	setp.eq.s32 	%p5, %r15, 0;
	@%p5 bra 	$L__BB0_14;
	setp.eq.s32 	%p6, %r15, 1;
	@%p6 bra 	$L__BB0_12;
	mul.wide.s32 	%rd5, %r59, 4;
	add.s64 	%rd6, %rd1, %rd5;
	mov.b32 	%r42, 0;
	st.global.u32 	[%rd6], %r42;
	st.global.u32 	[%rd6+4], %r42;
	add.s32 	%r59, %r59, 2;
$L__BB0_12:
	and.b32  	%r43, %r14, 1;
	setp.eq.b32 	%p7, %r43, 1;
	not.pred 	%p8, %p7;
	@%p8 bra 	$L__BB0_14;
	mul.wide.s32 	%rd7, %r59, 4;
	add.s64 	%rd8, %rd1, %rd7;
	mov.b32 	%r44, 0;
	st.global.u32 	[%rd8], %r44;
$L__BB0_14:
	mul.lo.s32 	%r24, %r3, %r2;
	setp.ge.u32 	%p12, %r24, %r1;
	sub.s32 	%r48, %r1, %r2;
	setp.ge.u32 	%p13, %r4, %r48;
	or.pred  	%p14, %p13, %p12;
	@%p14 bra 	$L__BB0_20;
	add.s32 	%r50, %r24, %r4;
	div.s32 	%r26, %r50, %r30;
	mul.lo.s32 	%r51, %r26, %r30;
	sub.s32 	%r25, %r50, %r51;
	cvt.rn.f32.s32 	%f26, %r25;
	fma.rn.f32 	%f9, %f19, %f26, %f17;
	cvt.rn.f32.s32 	%f27, %r26;
	fma.rn.f32 	%f10, %f20, %f27, %f18;
	setp.lt.s32 	%p15, %r32, 1;
	mov.b32 	%r62, 0;
	@%p15 bra 	$L__BB0_19;
	mov.b32 	%r61, 0;
	mov.f32 	%f33, %f10;
	mov.f32 	%f34, %f9;
$L__BB0_17:
	mul.f32 	%f13, %f34, %f34;
	mul.f32 	%f14, %f33, %f33;
	add.f32 	%f28, %f13, %f14;
	setp.gt.f32 	%p16, %f28, 0f40800000;
	mov.u32 	%r62, %r61;
	@%p16 bra 	$L__BB0_19;
	sub.f32 	%f29, %f13, %f14;
	add.f32 	%f30, %f34, %f34;
	add.f32 	%f34, %f9, %f29;
	fma.rn.f32 	%f33, %f30, %f33, %f10;
	add.s32 	%r61, %r61, 1;
	setp.ne.s32 	%p17, %r61, %r32;
	mov.u32 	%r62, %r32;
	@%p17 bra 	$L__BB0_17;
$L__BB0_19:
	mad.lo.s32 	%r53, %r26, %r31, %r25;
	mul.wide.s32 	%rd11, %r53, 4;
	add.s64 	%rd12, %rd1, %rd11;
	st.global.u32 	[%rd12], %r62;
$L__BB0_20:
	ret;

}


// ===== COMPILED SASS (sm_100) =====

	.target	sm_100

	.elftype	@"ET_EXEC"


//--------------------- .note.nv.tkinfo           --------------------------
	.section	.note.nv.tkinfo,"",@"SHT_NOTE"
	.sectionflags	@"SHF_NOTE_NV_TKINFO"
	.tkinfo
        /*0018*/ 	.word	0x00000002
        /*0030*/ 	.string	""
        /*0030*/ 	.string	"ptxas"
        /*0030*/ 	.string	"Cuda compilation tools, release 13.0, V13.0.88"
        /*0030*/ 	.string	"Build cuda_13.0.r13.0/compiler.36424714_0"
        /*0030*/ 	.string	"-arch sm_100 -m 64 "



//--------------------- .note.nv.cuinfo           --------------------------
	.section	.note.nv.cuinfo,"",@"SHT_NOTE"
	.sectionflags	@"SHF_NOTE_NV_CUINFO"
        /*0018*/ 	.short	0x0002
        /*001a*/ 	.short	0x0064
        /*001c*/ 	.short	0x0082
	.zero		2


//--------------------- .nv.info                  --------------------------
	.section	.nv.info,"",@"SHT_CUDA_INFO"
	.align	4


	//----- nvinfo : EIATTR_REGCOUNT
	.align		4
        /*0000*/ 	.byte	0x04, 0x2f
        /*0002*/ 	.short	(.L_1 - .L_0)
	.align		4
.L_0:
        /*0004*/ 	.word	index@(_Z12mandelKernelPiffffiii)
        /*0008*/ 	.word	0x00000014


	//----- nvinfo : EIATTR_FRAME_SIZE
	.align		4
.L_1:
        /*000c*/ 	.byte	0x04, 0x11
        /*000e*/ 	.short	(.L_3 - .L_2)
	.align		4
.L_2:
        /*0010*/ 	.word	index@(_Z12mandelKernelPiffffiii)
        /*0014*/ 	.word	0x00000000


	//----- nvinfo : EIATTR_MIN_STACK_SIZE
	.align		4
.L_3:
        /*0018*/ 	.byte	0x04, 0x12
        /*001a*/ 	.short	(.L_5 - .L_4)
	.align		4
.L_4:
        /*001c*/ 	.word	index@(_Z12mandelKernelPiffffiii)
        /*0020*/ 	.word	0x00000000
.L_5:


//--------------------- .nv.compat                --------------------------
	.section	.nv.compat,"",@"SHT_CUDA_COMPAT_INFO"
	.align	4
        /*0000*/ 	.byte	0x02, 0x09, 0x00, 0x00, 0x02, 0x02, 0x01, 0x00, 0x02, 0x05, 0x05, 0x00, 0x03, 0x07, 0x01, 0x01
        /*0010*/ 	.byte	0x02, 0x03, 0x00, 0x00, 0x02, 0x06, 0x01, 0x00, 0x04, 0x0b, 0x08, 0x00, 0x01, 0x00, 0x00, 0x00
        /*0020*/ 	.byte	0x00, 0x00, 0x00, 0x00


//--------------------- .nv.info._Z12mandelKernelPiffffiii --------------------------
	.section	.nv.info._Z12mandelKernelPiffffiii,"",@"SHT_CUDA_INFO"
	.sectionflags	@""
	.align	4


	//----- nvinfo : EIATTR_CUDA_API_VERSION
	.align		4
        /*0000*/ 	.byte	0x04, 0x37
        /*0002*/ 	.short	(.L_7 - .L_6)
.L_6:
        /*0004*/ 	.word	0x00000082


	//----- nvinfo : EIATTR_KPARAM_INFO
	.align		4
.L_7:
        /*0008*/ 	.byte	0x04, 0x17
        /*000a*/ 	.short	(.L_9 - .L_8)
.L_8:
        /*000c*/ 	.word	0x00000000
        /*0010*/ 	.short	0x0007
        /*0012*/ 	.short	0x0020
        /*0014*/ 	.byte	0x00, 0xf0, 0x11, 0x00


	//----- nvinfo : EIATTR_KPARAM_INFO
	.align		4
.L_9:
        /*0018*/ 	.byte	0x04, 0x17
        /*001a*/ 	.short	(.L_11 - .L_10)
.L_10:
        /*001c*/ 	.word	0x00000000
        /*0020*/ 	.short	0x0006
        /*0022*/ 	.short	0x001c
        /*0024*/ 	.byte	0x00, 0xf0, 0x11, 0x00


	//----- nvinfo : EIATTR_KPARAM_INFO
	.align		4
.L_11:
        /*0028*/ 	.byte	0x04, 0x17
        /*002a*/ 	.short	(.L_13 - .L_12)
.L_12:
        /*002c*/ 	.word	0x00000000
        /*0030*/ 	.short	0x0005
        /*0032*/ 	.short	0x0018
        /*0034*/ 	.byte	0x00, 0xf0, 0x11, 0x00


	//----- nvinfo : EIATTR_KPARAM_INFO
	.align		4
.L_13:
        /*0038*/ 	.byte	0x04, 0x17
        /*003a*/ 	.short	(.L_15 - .L_14)
.L_14:
        /*003c*/ 	.word	0x00000000
        /*0040*/ 	.short	0x0004
        /*0042*/ 	.short	0x0014
        /*0044*/ 	.byte	0x00, 0xf0, 0x11, 0x00


	//----- nvinfo : EIATTR_KPARAM_INFO
	.align		4
.L_15:
        /*0048*/ 	.byte	0x04, 0x17
        /*004a*/ 	.short	(.L_17 - .L_16)
.L_16:
        /*004c*/ 	.word	0x00000000
        /*0050*/ 	.short	0x0003
        /*0052*/ 	.short	0x0010
        /*0054*/ 	.byte	0x00, 0xf0, 0x11, 0x00


	//----- nvinfo : EIATTR_KPARAM_INFO
	.align		4
.L_17:
        /*0058*/ 	.byte	0x04, 0x17
        /*005a*/ 	.short	(.L_19 - .L_18)
.L_18:
        /*005c*/ 	.word	0x00000000
        /*0060*/ 	.short	0x0002
        /*0062*/ 	.short	0x000c
        /*0064*/ 	.byte	0x00, 0xf0, 0x11, 0x00


	//----- nvinfo : EIATTR_KPARAM_INFO
	.align		4
.L_19:
        /*0068*/ 	.byte	0x04, 0x17
        /*006a*/ 	.short	(.L_21 - .L_20)
.L_20:
        /*006c*/ 	.word	0x00000000
        /*0070*/ 	.short	0x0001
        /*0072*/ 	.short	0x0008
        /*0074*/ 	.byte	0x00, 0xf0, 0x11, 0x00


	//----- nvinfo : EIATTR_KPARAM_INFO
	.align		4
.L_21:
        /*0078*/ 	.byte	0x04, 0x17
        /*007a*/ 	.short	(.L_23 - .L_22)
.L_22:
        /*007c*/ 	.word	0x00000000
        /*0080*/ 	.short	0x0000
        /*0082*/ 	.short	0x0000
        /*0084*/ 	.byte	0x00, 0xf5, 0x21, 0x00


	//----- nvinfo : EIATTR_SPARSE_MMA_MASK
	.align		4
.L_23:
        /*0088*/ 	.byte	0x03, 0x50
        /*008a*/ 	.short	0x0000


	//----- nvinfo : EIATTR_MAXREG_COUNT
	.align		4
        /*008c*/ 	.byte	0x03, 0x1b
        /*008e*/ 	.short	0x00ff


	//----- nvinfo : EIATTR_MERCURY_ISA_VERSION
	.align		4
        /*0090*/ 	.byte	0x03, 0x5f
        /*0092*/ 	.short	0x0101


	//----- nvinfo : EIATTR_VRC_CTA_INIT_COUNT
	.align		4
        /*0094*/ 	.byte	0x02, 0x4a
	.zero		1
	.zero		1


	//----- nvinfo : EIATTR_EXIT_INSTR_OFFSETS
	.align		4
        /*0098*/ 	.byte	0x04, 0x1c
        /*009a*/ 	.short	(.L_25 - .L_24)


	//   ....[0]....
.L_24:
        /*009c*/ 	.word	0x000008d0


	//   ....[1]....
        /*00a0*/ 	.word	0x00000cd0


	//----- nvinfo : EIATTR_CRS_STACK_SIZE
	.align		4
.L_25:
        /*00a4*/ 	.byte	0x04, 0x1e
        /*00a6*/ 	.short	(.L_27 - .L_26)
.L_26:
        /*00a8*/ 	.word	0x00000000


	//----- nvinfo : EIATTR_CBANK_PARAM_SIZE
	.align		4
.L_27:
        /*00ac*/ 	.byte	0x03, 0x19
        /*00ae*/ 	.short	0x0024


	//----- nvinfo : EIATTR_PARAM_CBANK
	.align		4
        /*00b0*/ 	.byte	0x04, 0x0a
        /*00b2*/ 	.short	(.L_29 - .L_28)
	.align		4
.L_28:
        /*00b4*/ 	.word	index@(.nv.constant0._Z12mandelKernelPiffffiii)
        /*00b8*/ 	.short	0x0380
        /*00ba*/ 	.short	0x0024


	//----- nvinfo : EIATTR_SW_WAR
	.align		4
.L_29:
        /*00bc*/ 	.byte	0x04, 0x36
        /*00be*/ 	.short	(.L_31 - .L_30)
.L_30:
        /*00c0*/ 	.word	0x00000008
.L_31:


//--------------------- .nv.callgraph             --------------------------
	.section	.nv.callgraph,"",@"SHT_CUDA_CALLGRAPH"
	.align	4
	.sectionentsize	8
	.align		4
        /*0000*/ 	.word	0x00000000
	.align		4
        /*0004*/ 	.word	0xffffffff
	.align		4
        /*0008*/ 	.word	0x00000000
	.align		4
        /*000c*/ 	.word	0xfffffffe
	.align		4
        /*0010*/ 	.word	0x00000000
	.align		4
        /*0014*/ 	.word	0xfffffffd
	.align		4
        /*0018*/ 	.word	0x00000000
	.align		4
        /*001c*/ 	.word	0xfffffffc


//--------------------- .text._Z12mandelKernelPiffffiii --------------------------
	.section	.text._Z12mandelKernelPiffffiii,"ax",@progbits
	.align	128
        .global         _Z12mandelKernelPiffffiii
        .type           _Z12mandelKernelPiffffiii,@function
        .size           _Z12mandelKernelPiffffiii,(.L_x_15 - _Z12mandelKernelPiffffiii)
        .other          _Z12mandelKernelPiffffiii,@"STO_CUDA_ENTRY STV_DEFAULT"
_Z12mandelKernelPiffffiii:
.text._Z12mandelKernelPiffffiii:
[----:B------:R-:W-:Y:S01]  /*0000*/  LDC R1, c[0x0][0x37c] ;  /* 0x0000df00ff017b82 */ /* 0x000fe20000000800 */
[----:B------:R-:W0:Y:S01]  /*0010*/  LDCU UR4, c[0x0][0x370] ;  /* 0x00006e00ff0477ac */ /* 0x000e220008000800 */
[----:B------:R-:W0:Y:S01]  /*0020*/  LDCU UR5, c[0x0][0x360] ;  /* 0x00006c00ff0577ac */ /* 0x000e220008000800 */
[----:B------:R-:W1:Y:S01]  /*0030*/  LDCU.64 UR6, c[0x0][0x398] ;  /* 0x00007300ff0677ac */ /* 0x000e620008000a00 */
[----:B0-----:R-:W-:Y:S01]  /*0040*/  UIMAD UR4, UR4, UR5, URZ ;  /* 0x00000005040472a4 */ /* 0x001fe2000f8e02ff */
[----:B-1----:R-:W-:-:S05]  /*0050*/  MOV R5, UR6 ;  /* 0x0000000600057c02 */ /* 0x002fca0008000f00 */
[----:B------:R-:W-:Y:S01]  /*0060*/  IMAD R7, RZ, RZ, -UR4 ;  /* 0x80000004ff077e24 */ /* 0x000fe2000f8e02ff */
[----:B------:R-:W-:Y:S02]  /*0070*/  ISETP.NE.U32.AND P2, PT, RZ, UR4, PT ;  /* 0x00000004ff007c0c */ /* 0x000fe4000bf45070 */
[----:B------:R-:W0:Y:S01]  /*0080*/  I2F.U32.RP R4, UR4 ;  /* 0x0000000400047d06 */ /* 0x000e220008209000 */
[----:B------:R-:W-:Y:S01]  /*0090*/  IMAD R0, R5, UR7, RZ ;  /* 0x0000000705007c24 */ /* 0x000fe2000f8e02ff */
[----:B------:R-:W1:Y:S06]  /*00a0*/  LDCU.64 UR6, c[0x0][0x358] ;  /* 0x00006b00ff0677ac */ /* 0x000e6c0008000a00 */
[----:B0-----:R-:W0:Y:S02]  /*00b0*/  MUFU.RCP R4, R4 ;  /* 0x0000000400047308 */ /* 0x001e240000001000 */
[----:B0-----:R-:W-:-:S06]  /*00c0*/  IADD3 R2, PT, PT, R4, 0xffffffe, RZ ;  /* 0x0ffffffe04027810 */ /* 0x001fcc0007ffe0ff */
[----:B------:R0:W2:Y:S02]  /*00d0*/  F2I.FTZ.U32.TRUNC.NTZ R3, R2 ;  /* 0x0000000200037305 */ /* 0x0000a4000021f000 */
[----:B0-----:R-:W-:Y:S02]  /*00e0*/  IMAD.MOV.U32 R2, RZ, RZ, RZ ;  /* 0x000000ffff027224 */ /* 0x001fe400078e00ff */
[----:B--2---:R-:W-:-:S04]  /*00f0*/  IMAD R7, R7, R3, RZ ;  /* 0x0000000307077224 */ /* 0x004fc800078e02ff */
[----:B------:R-:W-:Y:S02]  /*0100*/  IMAD.HI.U32 R3, R3, R7, R2 ;  /* 0x0000000703037227 */ /* 0x000fe400078e0002 */
[----:B------:R-:W0:Y:S04]  /*0110*/  S2R R2, SR_CTAID.X ;  /* 0x0000000000027919 */ /* 0x000e280000002500 */
[----:B------:R-:W-:-:S05]  /*0120*/  IMAD.HI.U32 R3, R3, R0, RZ ;  /* 0x0000000003037227 */ /* 0x000fca00078e00ff */
[----:B------:R-:W-:-:S05]  /*0130*/  IADD3 R7, PT, PT, -R3, RZ, RZ ;  /* 0x000000ff03077210 */ /* 0x000fca0007ffe1ff */
[----:B------:R-:W-:Y:S02]  /*0140*/  IMAD R4, R7, UR4, R0 ;  /* 0x0000000407047c24 */ /* 0x000fe4000f8e0200 */
[----:B------:R-:W0:Y:S03]  /*0150*/  S2R R7, SR_TID.X ;  /* 0x0000000000077919 */ /* 0x000e260000002100 */
[----:B------:R-:W-:-:S13]  /*0160*/  ISETP.GE.U32.AND P0, PT, R4, UR4, PT ;  /* 0x0000000404007c0c */ /* 0x000fda000bf06070 */
[----:B------:R-:W-:Y:S01]  /*0170*/  @P0 VIADD R4, R4, -UR4 ;  /* 0x8000000404040c36 */ /* 0x000fe20008000000 */
[----:B------:R-:W-:-:S04]  /*0180*/  @P0 IADD3 R3, PT, PT, R3, 0x1, RZ ;  /* 0x0000000103030810 */ /* 0x000fc80007ffe0ff */
[----:B------:R-:W-:Y:S01]  /*0190*/  ISETP.GE.U32.AND P1, PT, R4, UR4, PT ;  /* 0x0000000404007c0c */ /* 0x000fe2000bf26070 */
[----:B0-----:R-:W-:-:S12]  /*01a0*/  IMAD R2, R2, UR5, R7 ;  /* 0x0000000502027c24 */ /* 0x001fd8000f8e0207 */
[----:B------:R-:W-:Y:S01]  /*01b0*/  @P1 VIADD R3, R3, 0x1 ;  /* 0x0000000103031836 */ /* 0x000fe20000000000 */
[----:B------:R-:W-:-:S04]  /*01c0*/  @!P2 LOP3.LUT R3, RZ, UR4, RZ, 0x33, !PT ;  /* 0x00000004ff03ac12 */ /* 0x000fc8000f8e33ff */
[----:B------:R-:W-:-:S13]  /*01d0*/  ISETP.GE.AND P0, PT, R3, 0x1, PT ;  /* 0x000000010300780c */ /* 0x000fda0003f06270 */
[----:B-1----:R-:W-:Y:S05]  /*01e0*/  @!P0 BRA `(.L_x_0) ;  /* 0x0000000400a88947 */ /* 0x002fea0003800000 */
[----:B------:R-:W0:Y:S01]  /*01f0*/  LDCU UR5, c[0x0][0x3a0] ;  /* 0x00007400ff0577ac */ /* 0x000e220008000800 */
[C---:B------:R-:W-:Y:S01]  /*0200*/  IMAD R4, R3.reuse, R2, RZ ;  /* 0x0000000203047224 */ /* 0x040fe200078e02ff */
[----:B------:R-:W1:Y:S04]  /*0210*/  LDCU UR10, c[0x0][0x3a0] ;  /* 0x00007400ff0a77ac */ /* 0x000e680008000800 */
[----:B------:R-:W-:Y:S01]  /*0220*/  IADD3 R7, PT, PT, R3, R4, RZ ;  /* 0x0000000403077210 */ /* 0x000fe20007ffe0ff */
[----:B0-----:R-:W-:-:S09]  /*0230*/  UISETP.GE.AND UP0, UPT, UR5, 0x1, UPT ;  /* 0x000000010500788c */ /* 0x001fd2000bf06270 */
[----:B-1----:R-:W-:Y:S05]  /*0240*/  BRA.U !UP0, `(.L_x_1) ;  /* 0x0000000508047547 */ /* 0x002fea000b800000 */
[----:B------:R-:W-:Y:S01]  /*0250*/  BSSY.RECONVERGENT B0, `(.L_x_2) ;  /* 0x000003f000007945 */ /* 0x000fe20003800200 */
.L_x_6:
[----:B0-----:R-:W0:Y:S01]  /*0260*/  LDC R13, c[0x0][0x398] ;  /* 0x0000e600ff0d7b82 */ /* 0x001e220000000800 */
[----:B------:R-:W-:Y:S01]  /*0270*/  IABS R10, R4 ;  /* 0x00000004000a7213 */ /* 0x000fe20000000000 */
[----:B------:R-:W1:Y:S01]  /*0280*/  LDCU.64 UR8, c[0x0][0x390] ;  /* 0x00007200ff0877ac */ /* 0x000e620008000a00 */
[----:B------:R-:W-:Y:S05]  /*0290*/  BSSY.RECONVERGENT B1, `(.L_x_3) ;  /* 0x0000031000017945 */ /* 0x000fea0003800200 */
[----:B------:R-:W2:Y:S01]  /*02a0*/  LDC R16, c[0x0][0x3a0] ;  /* 0x0000e800ff107b82 */ /* 0x000ea20000000800 */
[----:B0-----:R-:W-:-:S04]  /*02b0*/  IABS R6, R13 ;  /* 0x0000000d00067213 */ /* 0x001fc80000000000 */
[----:B------:R-:W0:Y:S08]  /*02c0*/  I2F.RP R5, R6 ;  /* 0x0000000600057306 */ /* 0x000e300000209400 */
[----:B0-----:R-:W0:Y:S02]  /*02d0*/  MUFU.RCP R5, R5 ;  /* 0x0000000500057308 */ /* 0x001e240000001000 */
[----:B0-----:R-:W-:-:S06]  /*02e0*/  VIADD R8, R5, 0xffffffe ;  /* 0x0ffffffe05087836 */ /* 0x001fcc0000000000 */
[----:B------:R0:W3:Y:S02]  /*02f0*/  F2I.FTZ.U32.TRUNC.NTZ R9, R8 ;  /* 0x0000000800097305 */ /* 0x0000e4000021f000 */
[----:B0-----:R-:W-:Y:S01]  /*0300*/  IMAD.MOV.U32 R8, RZ, RZ, RZ ;  /* 0x000000ffff087224 */ /* 0x001fe200078e00ff */
[----:B---3--:R-:W-:-:S05]  /*0310*/  IADD3 R11, PT, PT, RZ, -R9, RZ ;  /* 0x80000009ff0b7210 */ /* 0x008fca0007ffe0ff */
[----:B------:R-:W-:-:S04]  /*0320*/  IMAD R11, R11, R6, RZ ;  /* 0x000000060b0b7224 */ /* 0x000fc800078e02ff */
[----:B------:R-:W-:-:S06]  /*0330*/  IMAD.HI.U32 R9, R9, R11, R8 ;  /* 0x0000000b09097227 */ /* 0x000fcc00078e0008 */
[----:B------:R-:W-:-:S05]  /*0340*/  IMAD.HI.U32 R9, R9, R10, RZ ;  /* 0x0000000a09097227 */ /* 0x000fca00078e00ff */
[----:B------:R-:W-:-:S05]  /*0350*/  IADD3 R5, PT, PT, -R9, RZ, RZ ;  /* 0x000000ff09057210 */ /* 0x000fca0007ffe1ff */
[----:B------:R-:W-:-:S05]  /*0360*/  IMAD R5, R6, R5, R10 ;  /* 0x0000000506057224 */ /* 0x000fca00078e020a */
[----:B------:R-:W-:-:S13]  /*0370*/  ISETP.GT.U32.AND P2, PT, R6, R5, PT ;  /* 0x000000050600720c */ /* 0x000fda0003f44070 */
[----:B------:R-:W-:Y:S01]  /*0380*/  @!P2 IMAD.IADD R5, R5, 0x1, -R6 ;  /* 0x000000010505a824 */ /* 0x000fe200078e0a06 */
[----:B------:R-:W-:Y:S02]  /*0390*/  @!P2 IADD3 R9, PT, PT, R9, 0x1, RZ ;  /* 0x000000010909a810 */ /* 0x000fe40007ffe0ff */
[----:B------:R-:W-:Y:S02]  /*03a0*/  ISETP.NE.AND P2, PT, R13, RZ, PT ;  /* 0x000000ff0d00720c */ /* 0x000fe40003f45270 */
[----:B------:R-:W-:Y:S02]  /*03b0*/  ISETP.GE.U32.AND P0, PT, R5, R6, PT ;  /* 0x000000060500720c */ /* 0x000fe40003f06070 */
[----:B------:R-:W-:-:S04]  /*03c0*/  LOP3.LUT R5, R4, R13, RZ, 0x3c, !PT ;  /* 0x0000000d04057212 */ /* 0x000fc800078e3cff */
[----:B------:R-:W-:-:S07]  /*03d0*/  ISETP.GE.AND P1, PT, R5, RZ, PT ;  /* 0x000000ff0500720c */ /* 0x000fce0003f26270 */
[----:B------:R-:W-:-:S05]  /*03e0*/  @P0 VIADD R9, R9, 0x1 ;  /* 0x0000000109090836 */ /* 0x000fca0000000000 */
[----:B------:R-:W-:Y:S02]  /*03f0*/  MOV R10, R9 ;  /* 0x00000009000a7202 */ /* 0x000fe40000000f00 */
[----:B------:R-:W1:Y:S03]  /*0400*/  LDC.64 R8, c[0x0][0x388] ;  /* 0x0000e200ff087b82 */ /* 0x000e660000000a00 */
[----:B------:R-:W-:Y:S01]  /*0410*/  @!P1 IMAD.MOV R10, RZ, RZ, -R10 ;  /* 0x000000ffff0a9224 */ /* 0x000fe200078e0a0a */
[----:B------:R-:W-:-:S04]  /*0420*/  @!P2 LOP3.LUT R10, RZ, R13, RZ, 0x33, !PT ;  /* 0x0000000dff0aa212 */ /* 0x000fc800078e33ff */
[----:B------:R-:W-:Y:S02]  /*0430*/  IADD3 R5, PT, PT, -R10, RZ, RZ ;  /* 0x000000ff0a057210 */ /* 0x000fe40007ffe1ff */
[----:B------:R-:W-:-:S03]  /*0440*/  I2FP.F32.S32 R6, R10 ;  /* 0x0000000a00067245 */ /* 0x000fc60000201400 */
[----:B------:R-:W-:-:S05]  /*0450*/  IMAD R13, R13, R5, R4 ;  /* 0x000000050d0d7224 */ /* 0x000fca00078e0204 */
[----:B------:R-:W-:Y:S01]  /*0460*/  I2FP.F32.S32 R5, R13 ;  /* 0x0000000d00057245 */ /* 0x000fe20000201400 */
[----:B-1----:R-:W-:-:S04]  /*0470*/  FFMA R12, R6, UR9, R9 ;  /* 0x00000009060c7c23 */ /* 0x002fc80008000009 */
[----:B------:R-:W-:Y:S01]  /*0480*/  FFMA R15, R5, UR8, R8 ;  /* 0x00000008050f7c23 */ /* 0x000fe20008000008 */
[----:B------:R-:W-:Y:S01]  /*0490*/  IMAD.MOV.U32 R5, RZ, RZ, RZ ;  /* 0x000000ffff057224 */ /* 0x000fe200078e00ff */
[----:B------:R-:W-:Y:S02]  /*04a0*/  MOV R6, R12 ;  /* 0x0000000c00067202 */ /* 0x000fe40000000f00 */
[----:B--2---:R-:W-:-:S07]  /*04b0*/  IMAD.MOV.U32 R8, RZ, RZ, R15 ;  /* 0x000000ffff087224 */ /* 0x004fce00078e000f */
.L_x_5:
[----:B------:R-:W-:Y:S01]  /*04c0*/  FMUL R14, R8, R8 ;  /* 0x00000008080e7220 */ /* 0x000fe20000400000 */
[----:B------:R-:W-:Y:S01]  /*04d0*/  FMUL R17, R6, R6 ;  /* 0x0000000606117220 */ /* 0x000fe20000400000 */
[----:B------:R-:W-:-:S03]  /*04e0*/  MOV R11, R5 ;  /* 0x00000005000b7202 */ /* 0x000fc60000000f00 */
[----:B------:R-:W-:-:S05]  /*04f0*/  FADD R9, R14, R17 ;  /* 0x000000110e097221 */ /* 0x000fca0000000000 */
[----:B------:R-:W-:-:S13]  /*0500*/  FSETP.GT.AND P0, PT, R9, 4, PT ;  /* 0x408000000900780b */ /* 0x000fda0003f04000 */
[----:B------:R-:W-:Y:S05]  /*0510*/  @P0 BRA `(.L_x_4) ;  /* 0x0000000000200947 */ /* 0x000fea0003800000 */
[----:B------:R-:W-:Y:S02]  /*0520*/  VIADD R5, R5, 0x1 ;  /* 0x0000000105057836 */ /* 0x000fe40000000000 */
[----:B------:R-:W-:Y:S01]  /*0530*/  FADD R9, R8, R8 ;  /* 0x0000000808097221 */ /* 0x000fe20000000000 */
[----:B------:R-:W-:Y:S02]  /*0540*/  FADD R8, R14, -R17 ;  /* 0x800000110e087221 */ /* 0x000fe40000000000 */
[----:B------:R-:W-:Y:S01]  /*0550*/  ISETP.NE.AND P0, PT, R5, UR10, PT ;  /* 0x0000000a05007c0c */ /* 0x000fe2000bf05270 */
[----:B------:R-:W-:Y:S01]  /*0560*/  FFMA R6, R9, R6, R12 ;  /* 0x0000000609067223 */ /* 0x000fe2000000000c */
[----:B------:R-:W-:-:S11]  /*0570*/  FADD R8, R15, R8 ;  /* 0x000000080f087221 */ /* 0x000fd60000000000 */
[----:B------:R-:W-:Y:S05]  /*0580*/  @P0 BRA `(.L_x_5) ;  /* 0xfffffffc00cc0947 */ /* 0x000fea000383ffff */
[----:B------:R-:W-:-:S07]  /*0590*/  MOV R11, R16 ;  /* 0x00000010000b7202 */ /* 0x000fce0000000f00 */
.L_x_4:
[----:B------:R-:W-:Y:S05]  /*05a0*/  BSYNC.RECONVERGENT B1 ;  /* 0x0000000000017941 */ /* 0x000fea0003800200 */
.L_x_3:
[----:B------:R-:W0:Y:S01]  /*05b0*/  LDCU UR5, c[0x0][0x398] ;  /* 0x00007300ff0577ac */ /* 0x000e220008000800 */
[----:B------:R-:W1:Y:S01]  /*05c0*/  LDC.64 R8, c[0x0][0x380] ;  /* 0x0000e000ff087b82 */ /* 0x000e620000000a00 */
[----:B------:R-:W-:-:S04]  /*05d0*/  IADD3 R4, PT, PT, R4, 0x1, RZ ;  /* 0x0000000104047810 */ /* 0x000fc80007ffe0ff */
[----:B------:R-:W-:Y:S01]  /*05e0*/  ISETP.GE.AND P0, PT, R4, R7, PT ;  /* 0x000000070400720c */ /* 0x000fe20003f06270 */
[----:B0-----:R-:W-:-:S04]  /*05f0*/  IMAD.U32 R5, RZ, RZ, UR5 ;  /* 0x00000005ff057e24 */ /* 0x001fc8000f8e00ff */
[----:B------:R-:W-:-:S04]  /*0600*/  IMAD R13, R10, R5, R13 ;  /* 0x000000050a0d7224 */ /* 0x000fc800078e020d */
[----:B-1----:R-:W-:-:S05]  /*0610*/  IMAD.WIDE R8, R13, 0x4, R8 ;  /* 0x000000040d087825 */ /* 0x002fca00078e0208 */
[----:B------:R0:W-:Y:S01]  /*0620*/  STG.E desc[UR6][R8.64], R11 ;  /* 0x0000000b08007986 */ /* 0x0001e2000c101906 */
[----:B------:R-:W-:Y:S05]  /*0630*/  @!P0 BRA `(.L_x_6) ;  /* 0xfffffffc00088947 */ /* 0x000fea000383ffff */
[----:B------:R-:W-:Y:S05]  /*0640*/  BSYNC.RECONVERGENT B0 ;  /* 0x0000000000007941 */ /* 0x000fea0003800200 */
.L_x_2:
[----:B------:R-:W-:Y:S05]  /*0650*/  BRA `(.L_x_0) ;  /* 0x00000000008c7947 */ /* 0x000fea0003800000 */
.L_x_1:
[C---:B------:R-:W-:Y:S01]  /*0660*/  VIADDMNMX R7, R4.reuse, 0x1, R7, !PT ;  /* 0x0000000104077846 */ /* 0x040fe20007800107 */
[----:B------:R-:W-:Y:S04]  /*0670*/  BSSY.RECONVERGENT B0, `(.L_x_7) ;  /* 0x0000013000007945 */ /* 0x000fe80003800200 */
[----:B------:R-:W-:Y:S01]  /*0680*/  IMAD.IADD R11, R7, 0x1, -R4 ;  /* 0x00000001070b7824 */ /* 0x000fe200078e0a04 */
[----:B------:R-:W-:-:S04]  /*0690*/  IADD3 R7, PT, PT, R4, -R7, RZ ;  /* 0x8000000704077210 */ /* 0x000fc80007ffe0ff */
[----:B------:R-:W-:Y:S02]  /*06a0*/  ISETP.GT.U32.AND P0, PT, R7, -0x4, PT ;  /* 0xfffffffc0700780c */ /* 0x000fe40003f04070 */
[----:B------:R-:W-:-:S04]  /*06b0*/  LOP3.LUT R12, R11, 0x3, RZ, 0xc0, !PT ;  /* 0x000000030b0c7812 */ /* 0x000fc800078ec0ff */
[----:B------:R-:W-:-:S07]  /*06c0*/  ISETP.NE.AND P1, PT, R12, RZ, PT ;  /* 0x000000ff0c00720c */ /* 0x000fce0003f25270 */
[----:B------:R-:W-:Y:S06]  /*06d0*/  @P0 BRA `(.L_x_8) ;  /* 0x0000000000300947 */ /* 0x000fec0003800000 */
[----:B------:R-:W0:Y:S01]  /*06e0*/  LDC.64 R8, c[0x0][0x380] ;  /* 0x0000e000ff087b82 */ /* 0x000e220000000a00 */
[----:B------:R-:W-:-:S05]  /*06f0*/  LOP3.LUT R6, R11, 0xfffffffc, RZ, 0xc0, !PT ;  /* 0xfffffffc0b067812 */ /* 0x000fca00078ec0ff */
[----:B------:R-:W-:-:S07]  /*0700*/  IMAD.MOV R10, RZ, RZ, -R6 ;  /* 0x000000ffff0a7224 */ /* 0x000fce00078e0a06 */
.L_x_9:
[----:B01----:R-:W-:Y:S01]  /*0710*/  IMAD.WIDE R6, R4, 0x4, R8 ;  /* 0x0000000404067825 */ /* 0x003fe200078e0208 */
[----:B------:R-:W-:-:S03]  /*0720*/  IADD3 R10, PT, PT, R10, 0x4, RZ ;  /* 0x000000040a0a7810 */ /* 0x000fc60007ffe0ff */
[----:B------:R-:W-:Y:S01]  /*0730*/  VIADD R4, R4, 0x4 ;  /* 0x0000000404047836 */ /* 0x000fe20000000000 */
[----:B------:R1:W-:Y:S01]  /*0740*/  STG.E desc[UR6][R6.64], RZ ;  /* 0x000000ff06007986 */ /* 0x0003e2000c101906 */
[----:B------:R-:W-:-:S03]  /*0750*/  ISETP.NE.AND P0, PT, R10, RZ, PT ;  /* 0x000000ff0a00720c */ /* 0x000fc60003f05270 */
[----:B------:R1:W-:Y:S04]  /*0760*/  STG.E desc[UR6][R6.64+0x4], RZ ;  /* 0x000004ff06007986 */ /* 0x0003e8000c101906 */
[----:B------:R1:W-:Y:S04]  /*0770*/  STG.E desc[UR6][R6.64+0x8], RZ ;  /* 0x000008ff06007986 */ /* 0x0003e8000c101906 */
[----:B------:R1:W-:Y:S02]  /*0780*/  STG.E desc[UR6][R6.64+0xc], RZ ;  /* 0x00000cff06007986 */ /* 0x0003e4000c101906 */
[----:B------:R-:W-:Y:S05]  /*0790*/  @P0 BRA `(.L_x_9) ;  /* 0xfffffffc00dc0947 */ /* 0x000fea000383ffff */
.L_x_8:
[----:B------:R-:W-:Y:S05]  /*07a0*/  BSYNC.RECONVERGENT B0 ;  /* 0x0000000000007941 */ /* 0x000fea0003800200 */
.L_x_7:
[----:B------:R-:W-:Y:S04]  /*07b0*/  BSSY.RECONVERGENT B0, `(.L_x_0) ;  /* 0x000000d000007945 */ /* 0x000fe80003800200 */
[----:B------:R-:W-:Y:S05]  /*07c0*/  @!P1 BRA `(.L_x_10) ;  /* 0x00000000002c9947 */ /* 0x000fea0003800000 */
[----:B------:R-:W-:Y:S02]  /*07d0*/  ISETP.NE.AND P0, PT, R12, 0x1, PT ;  /* 0x000000010c00780c */ /* 0x000fe40003f05270 */
[----:B-1----:R-:W-:-:S04]  /*07e0*/  LOP3.LUT R6, R11, 0x1, RZ, 0xc0, !PT ;  /* 0x000000010b067812 */ /* 0x002fc800078ec0ff */
[----:B------:R-:W-:-:S07]  /*07f0*/  ISETP.NE.U32.AND P1, PT, R6, 0x1, PT ;  /* 0x000000010600780c */ /* 0x000fce0003f25070 */
[----:B------:R-:W0:Y:S08]  /*0800*/  @P0 LDC.64 R6, c[0x0][0x380] ;  /* 0x0000e000ff060b82 */ /* 0x000e300000000a00 */
[----:B------:R-:W1:Y:S01]  /*0810*/  @!P1 LDC.64 R8, c[0x0][0x380] ;  /* 0x0000e000ff089b82 */ /* 0x000e620000000a00 */
[C---:B0-----:R-:W-:Y:S01]  /*0820*/  @P0 IMAD.WIDE R6, R4.reuse, 0x4, R6 ;  /* 0x0000000404060825 */ /* 0x041fe200078e0206 */
[----:B------:R-:W-:-:S04]  /*0830*/  @P0 IADD3 R4, PT, PT, R4, 0x2, RZ ;  /* 0x0000000204040810 */ /* 0x000fc80007ffe0ff */
[----:B------:R0:W-:Y:S01]  /*0840*/  @P0 STG.E desc[UR6][R6.64], RZ ;  /* 0x000000ff06000986 */ /* 0x0001e2000c101906 */
[----:B-1----:R-:W-:-:S03]  /*0850*/  @!P1 IMAD.WIDE R8, R4, 0x4, R8 ;  /* 0x0000000404089825 */ /* 0x002fc600078e0208 */
[----:B------:R0:W-:Y:S04]  /*0860*/  @P0 STG.E desc[UR6][R6.64+0x4], RZ ;  /* 0x000004ff06000986 */ /* 0x0001e8000c101906 */
[----:B------:R0:W-:Y:S02]  /*0870*/  @!P1 STG.E desc[UR6][R8.64], RZ ;  /* 0x000000ff08009986 */ /* 0x0001e4000c101906 */
.L_x_10:
[----:B------:R-:W-:Y:S05]  /*0880*/  BSYNC.RECONVERGENT B0 ;  /* 0x0000000000007941 */ /* 0x000fea0003800200 */
.L_x_0:
[----:B01----:R-:W-:Y:S02]  /*0890*/  IMAD R7, R3, UR4, RZ ;  /* 0x0000000403077c24 */ /* 0x003fe4000f8e02ff */
[----:B------:R-:W-:-:S03]  /*08a0*/  VIADD R3, R0, -UR4 ;  /* 0x8000000400037c36 */ /* 0x000fc60008000000 */
[----:B------:R-:W-:-:S04]  /*08b0*/  ISETP.GE.U32.AND P0, PT, R7, R0, PT ;  /* 0x000000000700720c */ /* 0x000fc80003f06070 */
[----:B------:R-:W-:-:S13]  /*08c0*/  ISETP.GE.U32.OR P0, PT, R2, R3, P0 ;  /* 0x000000030200720c */ /* 0x000fda0000706470 */
[----:B------:R-:W-:Y:S05]  /*08d0*/  @P0 EXIT ;  /* 0x000000000000094d */ /* 0x000fea0003800000 */
[----:B------:R-:W-:Y:S01]  /*08e0*/  IABS R6, R5 ;  /* 0x0000000500067213 */ /* 0x000fe20000000000 */
[----:B------:R-:W0:Y:S01]  /*08f0*/  LDCU UR8, c[0x0][0x3a0] ;  /* 0x00007400ff0877ac */ /* 0x000e220008000800 */
[----:B------:R-:W-:Y:S01]  /*0900*/  IADD3 R0, PT, PT, R2, R7, RZ ;  /* 0x0000000702007210 */ /* 0x000fe20007ffe0ff */
[----:B------:R-:W-:Y:S01]  /*0910*/  IMAD.MOV.U32 R2, RZ, RZ, RZ ;  /* 0x000000ffff027224 */ /* 0x000fe200078e00ff */
[----:B------:R-:W1:Y:S01]  /*0920*/  I2F.RP R4, R6 ;  /* 0x0000000600047306 */ /* 0x000e620000209400 */
[----:B------:R-:W2:Y:S07]  /*0930*/  LDCU.64 UR4, c[0x0][0x390] ;  /* 0x00007200ff0477ac */ /* 0x000eae0008000a00 */
[----:B-1----:R-:W1:Y:S01]  /*0940*/  MUFU.RCP R4, R4 ;  /* 0x0000000400047308 */ /* 0x002e620000001000 */
[----:B0-----:R-:W-:Y:S01]  /*0950*/  UISETP.GE.AND UP0, UPT, UR8, 0x1, UPT ;  /* 0x000000010800788c */ /* 0x001fe2000bf06270 */
[----:B-1----:R-:W-:-:S06]  /*0960*/  IADD3 R8, PT, PT, R4, 0xffffffe, RZ ;  /* 0x0ffffffe04087810 */ /* 0x002fcc0007ffe0ff */
[----:B------:R-:W0:Y:S02]  /*0970*/  F2I.FTZ.U32.TRUNC.NTZ R3, R8 ;  /* 0x0000000800037305 */ /* 0x000e24000021f000 */
[----:B0-----:R-:W-:-:S04]  /*0980*/  IMAD.MOV R9, RZ, RZ, -R3 ;  /* 0x000000ffff097224 */ /* 0x001fc800078e0a03 */
[----:B------:R-:W-:Y:S01]  /*0990*/  IMAD R7, R9, R6, RZ ;  /* 0x0000000609077224 */ /* 0x000fe200078e02ff */
[----:B------:R-:W-:-:S03]  /*09a0*/  IABS R9, R0 ;  /* 0x0000000000097213 */ /* 0x000fc60000000000 */
[----:B------:R-:W-:Y:S01]  /*09b0*/  IMAD.HI.U32 R2, R3, R7, R2 ;  /* 0x0000000703027227 */ /* 0x000fe200078e0002 */
[----:B------:R-:W-:Y:S02]  /*09c0*/  MOV R3, R9 ;  /* 0x0000000900037202 */ /* 0x000fe40000000f00 */
[----:B------:R-:W2:Y:S03]  /*09d0*/  LDC.64 R8, c[0x0][0x388] ;  /* 0x0000e200ff087b82 */ /* 0x000ea60000000a00 */
[----:B------:R-:W-:-:S04]  /*09e0*/  IMAD.HI.U32 R2, R2, R3, RZ ;  /* 0x0000000302027227 */ /* 0x000fc800078e00ff */
[----:B------:R-:W-:-:S04]  /*09f0*/  IMAD.MOV R4, RZ, RZ, -R2 ;  /* 0x000000ffff047224 */ /* 0x000fc800078e0a02 */
[----:B------:R-:W-:-:S05]  /*0a00*/  IMAD R3, R6, R4, R3 ;  /* 0x0000000406037224 */ /* 0x000fca00078e0203 */
[----:B------:R-:W-:-:S13]  /*0a10*/  ISETP.GT.U32.AND P2, PT, R6, R3, PT ;  /* 0x000000030600720c */ /* 0x000fda0003f44070 */
[-C--:B------:R-:W-:Y:S01]  /*0a20*/  @!P2 IADD3 R3, PT, PT, R3, -R6.reuse, RZ ;  /* 0x800000060303a210 */ /* 0x080fe20007ffe0ff */
[----:B------:R-:W-:Y:S01]  /*0a30*/  @!P2 VIADD R2, R2, 0x1 ;  /* 0x000000010202a836 */ /* 0x000fe20000000000 */
[----:B------:R-:W-:Y:S02]  /*0a40*/  ISETP.NE.AND P2, PT, R5, RZ, PT ;  /* 0x000000ff0500720c */ /* 0x000fe40003f45270 */
[----:B------:R-:W-:Y:S02]  /*0a50*/  ISETP.GE.U32.AND P1, PT, R3, R6, PT ;  /* 0x000000060300720c */ /* 0x000fe40003f26070 */
[----:B------:R-:W-:-:S04]  /*0a60*/  LOP3.LUT R3, R0, R5, RZ, 0x3c, !PT ;  /* 0x0000000500037212 */ /* 0x000fc800078e3cff */
[----:B------:R-:W-:-:S07]  /*0a70*/  ISETP.GE.AND P0, PT, R3, RZ, PT ;  /* 0x000000ff0300720c */ /* 0x000fce0003f06270 */
[----:B------:R-:W-:-:S05]  /*0a80*/  @P1 IADD3 R2, PT, PT, R2, 0x1, RZ ;  /* 0x0000000102021810 */ /* 0x000fca0007ffe0ff */
[----:B------:R-:W-:-:S05]  /*0a90*/  IMAD.MOV.U32 R7, RZ, RZ, R2 ;  /* 0x000000ffff077224 */ /* 0x000fca00078e0002 */
[----:B------:R-:W-:Y:S02]  /*0aa0*/  @!P0 IADD3 R7, PT, PT, -R7, RZ, RZ ;  /* 0x000000ff07078210 */ /* 0x000fe40007ffe1ff */
[----:B------:R-:W-:-:S05]  /*0ab0*/  @!P2 LOP3.LUT R7, RZ, R5, RZ, 0x33, !PT ;  /* 0x00000005ff07a212 */ /* 0x000fca00078e33ff */
[----:B------:R-:W-:-:S04]  /*0ac0*/  IMAD.MOV R2, RZ, RZ, -R7 ;  /* 0x000000ffff027224 */ /* 0x000fc800078e0a07 */
[----:B------:R-:W-:Y:S01]  /*0ad0*/  IMAD R4, R5, R2, R0 ;  /* 0x0000000205047224 */ /* 0x000fe200078e0200 */
[----:B------:R-:W-:Y:S01]  /*0ae0*/  I2FP.F32.S32 R0, R7 ;  /* 0x0000000700007245 */ /* 0x000fe20000201400 */
[----:B------:R-:W-:-:S03]  /*0af0*/  HFMA2 R5, -RZ, RZ, 0, 0 ;  /* 0x00000000ff057431 */ /* 0x000fc600000001ff */
[----:B------:R-:W-:Y:S01]  /*0b00*/  I2FP.F32.S32 R3, R4 ;  /* 0x0000000400037245 */ /* 0x000fe20000201400 */
[----:B--2---:R-:W-:-:S04]  /*0b10*/  FFMA R6, R0, UR5, R9 ;  /* 0x0000000500067c23 */ /* 0x004fc80008000009 */
[----:B------:R-:W-:Y:S01]  /*0b20*/  FFMA R9, R3, UR4, R8 ;  /* 0x0000000403097c23 */ /* 0x000fe20008000008 */
[----:B------:R-:W-:Y:S06]  /*0b30*/  BRA.U !UP0, `(.L_x_11) ;  /* 0x0000000108507547 */ /* 0x000fec000b800000 */
[----:B------:R-:W-:Y:S01]  /*0b40*/  BSSY.RECONVERGENT B0, `(.L_x_11) ;  /* 0x0000013000007945 */ /* 0x000fe20003800200 */
[----:B------:R-:W-:Y:S01]  /*0b50*/  IMAD.MOV.U32 R5, RZ, RZ, RZ ;  /* 0x000000ffff057224 */ /* 0x000fe200078e00ff */
[----:B------:R-:W-:Y:S01]  /*0b60*/  MOV R0, R6 ;  /* 0x0000000600007202 */ /* 0x000fe20000000f00 */
[----:B------:R-:W-:Y:S01]  /*0b70*/  IMAD.MOV.U32 R2, RZ, RZ, R9 ;  /* 0x000000ffff027224 */ /* 0x000fe200078e0009 */
[----:B------:R-:W0:Y:S01]  /*0b80*/  LDCU UR5, c[0x0][0x3a0] ;  /* 0x00007400ff0577ac */ /* 0x000e220008000800 */
[----:B------:R-:W1:Y:S05]  /*0b90*/  LDCU UR4, c[0x0][0x3a0] ;  /* 0x00007400ff0477ac */ /* 0x000e6a0008000800 */
.L_x_13:
[----:B------:R-:W-:Y:S01]  /*0ba0*/  FMUL R8, R2, R2 ;  /* 0x0000000202087220 */ /* 0x000fe20000400000 */
[----:B------:R-:W-:-:S04]  /*0bb0*/  FMUL R11, R0, R0 ;  /* 0x00000000000b7220 */ /* 0x000fc80000400000 */
[----:B------:R-:W-:-:S05]  /*0bc0*/  FADD R3, R8, R11 ;  /* 0x0000000b08037221 */ /* 0x000fca0000000000 */
[----:B------:R-:W-:-:S13]  /*0bd0*/  FSETP.GT.AND P0, PT, R3, 4, PT ;  /* 0x408000000300780b */ /* 0x000fda0003f04000 */
[----:B------:R-:W-:Y:S05]  /*0be0*/  @P0 BRA `(.L_x_12) ;  /* 0x0000000000200947 */ /* 0x000fea0003800000 */
[----:B------:R-:W-:Y:S01]  /*0bf0*/  IADD3 R5, PT, PT, R5, 0x1, RZ ;  /* 0x0000000105057810 */ /* 0x000fe20007ffe0ff */
[----:B------:R-:W-:Y:S01]  /*0c00*/  FADD R3, R2, R2 ;  /* 0x0000000202037221 */ /* 0x000fe20000000000 */
[----:B------:R-:W-:Y:S02]  /*0c10*/  FADD R2, R8, -R11 ;  /* 0x8000000b08027221 */ /* 0x000fe40000000000 */
[----:B-1----:R-:W-:Y:S01]  /*0c20*/  ISETP.NE.AND P0, PT, R5, UR4, PT ;  /* 0x0000000405007c0c */ /* 0x002fe2000bf05270 */
[----:B------:R-:W-:Y:S01]  /*0c30*/  FFMA R0, R3, R0, R6 ;  /* 0x0000000003007223 */ /* 0x000fe20000000006 */
[----:B------:R-:W-:-:S11]  /*0c40*/  FADD R2, R9, R2 ;  /* 0x0000000209027221 */ /* 0x000fd60000000000 */
[----:B------:R-:W-:Y:S05]  /*0c50*/  @P0 BRA `(.L_x_13) ;  /* 0xfffffffc00d00947 */ /* 0x000fea000383ffff */
[----:B0-----:R-:W-:-:S07]  /*0c60*/  MOV R5, UR5 ;  /* 0x0000000500057c02 */ /* 0x001fce0008000f00 */
.L_x_12:
[----:B01----:R-:W-:Y:S05]  /*0c70*/  BSYNC.RECONVERGENT B0 ;  /* 0x0000000000007941 */ /* 0x003fea0003800200 */
.L_x_11:
[----:B------:R-:W0:Y:S01]  /*0c80*/  LDC.64 R2, c[0x0][0x380] ;  /* 0x0000e000ff027b82 */ /* 0x000e220000000a00 */
[----:B------:R-:W1:Y:S02]  /*0c90*/  LDCU UR8, c[0x0][0x39c] ;  /* 0x00007380ff0877ac */ /* 0x000e640008000800 */
[----:B-1----:R-:W-:-:S04]  /*0ca0*/  IMAD R7, R7, UR8, R4 ;  /* 0x0000000807077c24 */ /* 0x002fc8000f8e0204 */
[----:B0-----:R-:W-:-:S05]  /*0cb0*/  IMAD.WIDE R2, R7, 0x4, R2 ;  /* 0x0000000407027825 */ /* 0x001fca00078e0202 */
[----:B------:R-:W-:Y:S01]  /*0cc0*/  STG.E desc[UR6][R2.64], R5 ;  /* 0x0000000502007986 */ /* 0x000fe2000c101906 */
[----:B------:R-:W-:Y:S05]  /*0cd0*/  EXIT ;  /* 0x000000000000794d */ /* 0x000fea0003800000 */
.L_x_14:
[----:B------:R-:W-:-:S00]  /*0ce0*/  BRA `(.L_x_14) ;  /* 0xfffffffc00fc7947 */ /* 0x000fc0000383ffff */
[----:B------:R-:W-:-:S00]  /*0cf0*/  NOP ;  /* 0x0000000000007918 */ /* 0x000fc00000000000 */
        /* <DEDUP_REMOVED lines=8> */
.L_x_15:


//--------------------- .nv.shared.reserved.0     --------------------------
	.section	.nv.shared.reserved.0,"aw",@nobits
	.weak		__nv_reservedSMEM_offset_0_alias
	.size		__nv_reservedSMEM_offset_0_alias, 0, 64
	.other		__nv_reservedSMEM_offset_0_alias,@"STO_CUDA_RESERVED_SHARED STV_DEFAULT"
__nv_reservedSMEM_offset_0_alias:
	.zero		0
	.zero		64


//--------------------- .nv.constant0._Z12mandelKernelPiffffiii --------------------------
	.section	.nv.constant0._Z12mandelKernelPiffffiii,"a",@progbits
	.sectionflags	@""
	.align	4
.nv.constant0._Z12mandelKernelPiffffiii:
	.zero		932


//--------------------- SYMBOLS --------------------------

	.type		.nv.reservedSmem.offset0,@object
	.size		.nv.reservedSmem.offset0,0x4
